//
// Generated by NVIDIA NVVM Compiler
//
// Compiler Build ID: CL-36424714
// Cuda compilation tools, release 13.0, V13.0.88
// Based on NVVM 20.0.0
//

.version 9.0
.target sm_100
.address_size 64

	// .globl	_Z15kernel_multiplyPfS_S_i

.visible .entry _Z15kernel_multiplyPfS_S_i(
	.param .u64 .ptr .align 1 _Z15kernel_multiplyPfS_S_i_param_0,
	.param .u64 .ptr .align 1 _Z15kernel_multiplyPfS_S_i_param_1,
	.param .u64 .ptr .align 1 _Z15kernel_multiplyPfS_S_i_param_2,
	.param .u32 _Z15kernel_multiplyPfS_S_i_param_3
)
{
	.reg .pred 	%p<2>;
	.reg .b32 	%r<6>;
	.reg .b32 	%f<4>;
	.reg .b64 	%rd<11>;

	ld.param.u64 	%rd1, [_Z15kernel_multiplyPfS_S_i_param_0];
	ld.param.u64 	%rd2, [_Z15kernel_multiplyPfS_S_i_param_1];
	ld.param.u64 	%rd3, [_Z15kernel_multiplyPfS_S_i_param_2];
	ld.param.u32 	%r2, [_Z15kernel_multiplyPfS_S_i_param_3];
	mov.u32 	%r3, %ctaid.x;
	mov.u32 	%r4, %ntid.x;
	mov.u32 	%r5, %tid.x;
	mad.lo.s32 	%r1, %r3, %r4, %r5;
	setp.ge.s32 	%p1, %r1, %r2;
	@%p1 bra 	$L__BB0_2;
	cvta.to.global.u64 	%rd4, %rd1;
	cvta.to.global.u64 	%rd5, %rd2;
	cvta.to.global.u64 	%rd6, %rd3;
	mul.wide.s32 	%rd7, %r1, 4;
	add.s64 	%rd8, %rd4, %rd7;
	ld.global.f32 	%f1, [%rd8];
	add.s64 	%rd9, %rd5, %rd7;
	ld.global.f32 	%f2, [%rd9];
	mul.f32 	%f3, %f1, %f2;
	add.s64 	%rd10, %rd6, %rd7;
	st.global.f32 	[%rd10], %f3;
$L__BB0_2:
	ret;

}
	// .globl	_Z12kernel_sum_xPfS_i
.visible .entry _Z12kernel_sum_xPfS_i(
	.param .u64 .ptr .align 1 _Z12kernel_sum_xPfS_i_param_0,
	.param .u64 .ptr .align 1 _Z12kernel_sum_xPfS_i_param_1,
	.param .u32 _Z12kernel_sum_xPfS_i_param_2
)
{
	.reg .pred 	%p<6>;
	.reg .b32 	%r<15>;
	.reg .b32 	%f<12>;
	.reg .b64 	%rd<22>;

	ld.param.u64 	%rd6, [_Z12kernel_sum_xPfS_i_param_0];
	ld.param.u64 	%rd5, [_Z12kernel_sum_xPfS_i_param_1];
	ld.param.u32 	%r8, [_Z12kernel_sum_xPfS_i_param_2];
	cvta.to.global.u64 	%rd1, %rd6;
	mov.u32 	%r1, %tid.x;
	mov.u32 	%r2, %ctaid.x;
	mov.u32 	%r14, %ntid.x;
	mul.lo.s32 	%r9, %r14, %r2;
	shl.b32 	%r10, %r9, 2;
	cvt.u64.u32 	%rd2, %r10;
	add.s32 	%r4, %r10, %r1;
	mad.lo.s32 	%r5, %r14, 3, %r4;
	setp.ge.u32 	%p1, %r5, %r8;
	@%p1 bra 	$L__BB1_2;
	mul.wide.s32 	%rd7, %r4, 4;
	add.s64 	%rd8, %rd1, %rd7;
	ld.global.f32 	%f1, [%rd8];
	shl.b32 	%r11, %r14, 1;
	sub.s32 	%r12, %r5, %r11;
	mul.wide.u32 	%rd9, %r12, 4;
	add.s64 	%rd10, %rd1, %rd9;
	ld.global.f32 	%f2, [%rd10];
	add.s32 	%r13, %r12, %r14;
	mul.wide.u32 	%rd11, %r13, 4;
	add.s64 	%rd12, %rd1, %rd11;
	ld.global.f32 	%f3, [%rd12];
	mul.wide.u32 	%rd13, %r5, 4;
	add.s64 	%rd14, %rd1, %rd13;
	ld.global.f32 	%f4, [%rd14];
	add.f32 	%f5, %f1, %f2;
	add.f32 	%f6, %f5, %f3;
	add.f32 	%f7, %f6, %f4;
	st.global.f32 	[%rd8], %f7;
$L__BB1_2:
	shl.b64 	%rd15, %rd2, 2;
	add.s64 	%rd3, %rd1, %rd15;
	bar.sync 	0;
	setp.lt.u32 	%p2, %r14, 2;
	@%p2 bra 	$L__BB1_7;
	mul.wide.u32 	%rd16, %r1, 4;
	add.s64 	%rd4, %rd3, %rd16;
$L__BB1_4:
	shr.u32 	%r7, %r14, 1;
	setp.ge.u32 	%p3, %r1, %r7;
	@%p3 bra 	$L__BB1_6;
	ld.global.f32 	%f8, [%rd4];
	mul.wide.u32 	%rd17, %r7, 4;
	add.s64 	%rd18, %rd4, %rd17;
	ld.global.f32 	%f9, [%rd18];
	add.f32 	%f10, %f8, %f9;
	st.global.f32 	[%rd4], %f10;
$L__BB1_6:
	bar.sync 	0;
	setp.gt.u32 	%p4, %r14, 3;
	mov.u32 	%r14, %r7;
	@%p4 bra 	$L__BB1_4;
$L__BB1_7:
	setp.ne.s32 	%p5, %r1, 0;
	@%p5 bra 	$L__BB1_9;
	ld.global.f32 	%f11, [%rd3];
	cvta.to.global.u64 	%rd19, %rd5;
	mul.wide.u32 	%rd20, %r2, 4;
	add.s64 	%rd21, %rd19, %rd20;
	st.global.f32 	[%rd21], %f11;
$L__BB1_9:
	ret;

}
	// .globl	_Z12kernel_sum_yPfS_i
.visible .entry _Z12kernel_sum_yPfS_i(
	.param .u64 .ptr .align 1 _Z12kernel_sum_yPfS_i_param_0,
	.param .u64 .ptr .align 1 _Z12kernel_sum_yPfS_i_param_1,
	.param .u32 _Z12kernel_sum_yPfS_i_param_2
)
{
	.reg .pred 	%p<6>;
	.reg .b32 	%r<15>;
	.reg .b32 	%f<12>;
	.reg .b64 	%rd<22>;

	ld.param.u64 	%rd6, [_Z12kernel_sum_yPfS_i_param_0];
	ld.param.u64 	%rd5, [_Z12kernel_sum_yPfS_i_param_1];
	ld.param.u32 	%r8, [_Z12kernel_sum_yPfS_i_param_2];
	cvta.to.global.u64 	%rd1, %rd6;
	mov.u32 	%r1, %tid.x;
	mov.u32 	%r2, %ctaid.x;
	mov.u32 	%r14, %ntid.x;
	mul.lo.s32 	%r9, %r14, %r2;
	shl.b32 	%r10, %r9, 2;
	cvt.u64.u32 	%rd2, %r10;
	add.s32 	%r4, %r10, %r1;
	mad.lo.s32 	%r5, %r14, 3, %r4;
	setp.ge.u32 	%p1, %r5, %r8;
	@%p1 bra 	$L__BB2_2;
	mul.wide.s32 	%rd7, %r4, 4;
	add.s64 	%rd8, %rd1, %rd7;
	ld.global.f32 	%f1, [%rd8];
	shl.b32 	%r11, %r14, 1;
	sub.s32 	%r12, %r5, %r11;
	mul.wide.u32 	%rd9, %r12, 4;
	add.s64 	%rd10, %rd1, %rd9;
	ld.global.f32 	%f2, [%rd10];
	add.s32 	%r13, %r12, %r14;
	mul.wide.u32 	%rd11, %r13, 4;
	add.s64 	%rd12, %rd1, %rd11;
	ld.global.f32 	%f3, [%rd12];
	mul.wide.u32 	%rd13, %r5, 4;
	add.s64 	%rd14, %rd1, %rd13;
	ld.global.f32 	%f4, [%rd14];
	add.f32 	%f5, %f1, %f2;
	add.f32 	%f6, %f5, %f3;
	add.f32 	%f7, %f6, %f4;
	st.global.f32 	[%rd8], %f7;
$L__BB2_2:
	shl.b64 	%rd15, %rd2, 2;
	add.s64 	%rd3, %rd1, %rd15;
	bar.sync 	0;
	setp.lt.u32 	%p2, %r14, 2;
	@%p2 bra 	$L__BB2_7;
	mul.wide.u32 	%rd16, %r1, 4;
	add.s64 	%rd4, %rd3, %rd16;
$L__BB2_4:
	shr.u32 	%r7, %r14, 1;
	setp.ge.u32 	%p3, %r1, %r7;
	@%p3 bra 	$L__BB2_6;
	ld.global.f32 	%f8, [%rd4];
	mul.wide.u32 	%rd17, %r7, 4;
	add.s64 	%rd18, %rd4, %rd17;
	ld.global.f32 	%f9, [%rd18];
	add.f32 	%f10, %f8, %f9;
	st.global.f32 	[%rd4], %f10;
$L__BB2_6:
	bar.sync 	0;
	setp.gt.u32 	%p4, %r14, 3;
	mov.u32 	%r14, %r7;
	@%p4 bra 	$L__BB2_4;
$L__BB2_7:
	setp.ne.s32 	%p5, %r1, 0;
	@%p5 bra 	$L__BB2_9;
	ld.global.f32 	%f11, [%rd3];
	cvta.to.global.u64 	%rd19, %rd5;
	mul.wide.u32 	%rd20, %r2, 4;
	add.s64 	%rd21, %rd19, %rd20;
	st.global.f32 	[%rd21], %f11;
$L__BB2_9:
	ret;

}
	// .globl	_Z13kernel_sum_xyPfS_i
.visible .entry _Z13kernel_sum_xyPfS_i(
	.param .u64 .ptr .align 1 _Z13kernel_sum_xyPfS_i_param_0,
	.param .u64 .ptr .align 1 _Z13kernel_sum_xyPfS_i_param_1,
	.param .u32 _Z13kernel_sum_xyPfS_i_param_2
)
{
	.reg .pred 	%p<6>;
	.reg .b32 	%r<15>;
	.reg .b32 	%f<12>;
	.reg .b64 	%rd<22>;

	ld.param.u64 	%rd6, [_Z13kernel_sum_xyPfS_i_param_0];
	ld.param.u64 	%rd5, [_Z13kernel_sum_xyPfS_i_param_1];
	ld.param.u32 	%r8, [_Z13kernel_sum_xyPfS_i_param_2];
	cvta.to.global.u64 	%rd1, %rd6;
	mov.u32 	%r1, %tid.x;
	mov.u32 	%r2, %ctaid.x;
	mov.u32 	%r14, %ntid.x;
	mul.lo.s32 	%r9, %r14, %r2;
	shl.b32 	%r10, %r9, 2;
	cvt.u64.u32 	%rd2, %r10;
	add.s32 	%r4, %r10, %r1;
	mad.lo.s32 	%r5, %r14, 3, %r4;
	setp.ge.u32 	%p1, %r5, %r8;
	@%p1 bra 	$L__BB3_2;
	mul.wide.s32 	%rd7, %r4, 4;
	add.s64 	%rd8, %rd1, %rd7;
	ld.global.f32 	%f1, [%rd8];
	shl.b32 	%r11, %r14, 1;
	sub.s32 	%r12, %r5, %r11;
	mul.wide.u32 	%rd9, %r12, 4;
	add.s64 	%rd10, %rd1, %rd9;
	ld.global.f32 	%f2, [%rd10];
	add.s32 	%r13, %r12, %r14;
	mul.wide.u32 	%rd11, %r13, 4;
	add.s64 	%rd12, %rd1, %rd11;
	ld.global.f32 	%f3, [%rd12];
	mul.wide.u32 	%rd13, %r5, 4;
	add.s64 	%rd14, %rd1, %rd13;
	ld.global.f32 	%f4, [%rd14];
	add.f32 	%f5, %f1, %f2;
	add.f32 	%f6, %f5, %f3;
	add.f32 	%f7, %f6, %f4;
	st.global.f32 	[%rd8], %f7;
$L__BB3_2:
	shl.b64 	%rd15, %rd2, 2;
	add.s64 	%rd3, %rd1, %rd15;
	bar.sync 	0;
	setp.lt.u32 	%p2, %r14, 2;
	@%p2 bra 	$L__BB3_7;
	mul.wide.u32 	%rd16, %r1, 4;
	add.s64 	%rd4, %rd3, %rd16;
$L__BB3_4:
	shr.u32 	%r7, %r14, 1;
	setp.ge.u32 	%p3, %r1, %r7;
	@%p3 bra 	$L__BB3_6;
	ld.global.f32 	%f8, [%rd4];
	mul.wide.u32 	%rd17, %r7, 4;
	add.s64 	%rd18, %rd4, %rd17;
	ld.global.f32 	%f9, [%rd18];
	add.f32 	%f10, %f8, %f9;
	st.global.f32 	[%rd4], %f10;
$L__BB3_6:
	bar.sync 	0;
	setp.gt.u32 	%p4, %r14, 3;
	mov.u32 	%r14, %r7;
	@%p4 bra 	$L__BB3_4;
$L__BB3_7:
	setp.ne.s32 	%p5, %r1, 0;
	@%p5 bra 	$L__BB3_9;
	ld.global.f32 	%f11, [%rd3];
	cvta.to.global.u64 	%rd19, %rd5;
	mul.wide.u32 	%rd20, %r2, 4;
	add.s64 	%rd21, %rd19, %rd20;
	st.global.f32 	[%rd21], %f11;
$L__BB3_9:
	ret;

}
	// .globl	_Z14kernel_sum_xsqPfS_i
.visible .entry _Z14kernel_sum_xsqPfS_i(
	.param .u64 .ptr .align 1 _Z14kernel_sum_xsqPfS_i_param_0,
	.param .u64 .ptr .align 1 _Z14kernel_sum_xsqPfS_i_param_1,
	.param .u32 _Z14kernel_sum_xsqPfS_i_param_2
)
{
	.reg .pred 	%p<6>;
	.reg .b32 	%r<15>;
	.reg .b32 	%f<12>;
	.reg .b64 	%rd<22>;

	ld.param.u64 	%rd6, [_Z14kernel_sum_xsqPfS_i_param_0];
	ld.param.u64 	%rd5, [_Z14kernel_sum_xsqPfS_i_param_1];
	ld.param.u32 	%r8, [_Z14kernel_sum_xsqPfS_i_param_2];
	cvta.to.global.u64 	%rd1, %rd6;
	mov.u32 	%r1, %tid.x;
	mov.u32 	%r2, %ctaid.x;
	mov.u32 	%r14, %ntid.x;
	mul.lo.s32 	%r9, %r14, %r2;
	shl.b32 	%r10, %r9, 2;
	cvt.u64.u32 	%rd2, %r10;
	add.s32 	%r4, %r10, %r1;
	mad.lo.s32 	%r5, %r14, 3, %r4;
	setp.ge.u32 	%p1, %r5, %r8;
	@%p1 bra 	$L__BB4_2;
	mul.wide.s32 	%rd7, %r4, 4;
	add.s64 	%rd8, %rd1, %rd7;
	ld.global.f32 	%f1, [%rd8];
	shl.b32 	%r11, %r14, 1;
	sub.s32 	%r12, %r5, %r11;
	mul.wide.u32 	%rd9, %r12, 4;
	add.s64 	%rd10, %rd1, %rd9;
	ld.global.f32 	%f2, [%rd10];
	add.s32 	%r13, %r12, %r14;
	mul.wide.u32 	%rd11, %r13, 4;
	add.s64 	%rd12, %rd1, %rd11;
	ld.global.f32 	%f3, [%rd12];
	mul.wide.u32 	%rd13, %r5, 4;
	add.s64 	%rd14, %rd1, %rd13;
	ld.global.f32 	%f4, [%rd14];
	add.f32 	%f5, %f1, %f2;
	add.f32 	%f6, %f5, %f3;
	add.f32 	%f7, %f6, %f4;
	st.global.f32 	[%rd8], %f7;
$L__BB4_2:
	shl.b64 	%rd15, %rd2, 2;
	add.s64 	%rd3, %rd1, %rd15;
	bar.sync 	0;
	setp.lt.u32 	%p2, %r14, 2;
	@%p2 bra 	$L__BB4_7;
	mul.wide.u32 	%rd16, %r1, 4;
	add.s64 	%rd4, %rd3, %rd16;
$L__BB4_4:
	shr.u32 	%r7, %r14, 1;
	setp.ge.u32 	%p3, %r1, %r7;
	@%p3 bra 	$L__BB4_6;
	ld.global.f32 	%f8, [%rd4];
	mul.wide.u32 	%rd17, %r7, 4;
	add.s64 	%rd18, %rd4, %rd17;
	ld.global.f32 	%f9, [%rd18];
	add.f32 	%f10, %f8, %f9;
	st.global.f32 	[%rd4], %f10;
$L__BB4_6:
	bar.sync 	0;
	setp.gt.u32 	%p4, %r14, 3;
	mov.u32 	%r14, %r7;
	@%p4 bra 	$L__BB4_4;
$L__BB4_7:
	setp.ne.s32 	%p5, %r1, 0;
	@%p5 bra 	$L__BB4_9;
	ld.global.f32 	%f11, [%rd3];
	cvta.to.global.u64 	%rd19, %rd5;
	mul.wide.u32 	%rd20, %r2, 4;
	add.s64 	%rd21, %rd19, %rd20;
	st.global.f32 	[%rd21], %f11;
$L__BB4_9:
	ret;

}


// ===== COMPILED SASS (sm_100) =====

	.target	sm_100

	.elftype	@"ET_EXEC"


//--------------------- .note.nv.tkinfo           --------------------------
	.section	.note.nv.tkinfo,"",@"SHT_NOTE"
	.sectionflags	@"SHF_NOTE_NV_TKINFO"
	.tkinfo
        /*0018*/ 	.word	0x00000002
        /*0030*/ 	.string	""
        /*0030*/ 	.string	"ptxas"
        /*0030*/ 	.string	"Cuda compilation tools, release 13.0, V13.0.88"
        /*0030*/ 	.string	"Build cuda_13.0.r13.0/compiler.36424714_0"
        /*0030*/ 	.string	"-arch sm_100 -m 64 "



//--------------------- .note.nv.cuinfo           --------------------------
	.section	.note.nv.cuinfo,"",@"SHT_NOTE"
	.sectionflags	@"SHF_NOTE_NV_CUINFO"
        /*0018*/ 	.short	0x0002
        /*001a*/ 	.short	0x0064
        /*001c*/ 	.short	0x0082
	.zero		2


//--------------------- .nv.info                  --------------------------
	.section	.nv.info,"",@"SHT_CUDA_INFO"
	.align	4


	//----- nvinfo : EIATTR_REGCOUNT
	.align		4
        /*0000*/ 	.byte	0x04, 0x2f
        /*0002*/ 	.short	(.L_1 - .L_0)
	.align		4
.L_0:
        /*0004*/ 	.word	index@(_Z15kernel_multiplyPfS_S_i)
        /*0008*/ 	.word	0x0000000c


	//----- nvinfo : EIATTR_FRAME_SIZE
	.align		4
.L_1:
        /*000c*/ 	.byte	0x04, 0x11
        /*000e*/ 	.short	(.L_3 - .L_2)
	.align		4
.L_2:
        /*0010*/ 	.word	index@(_Z15kernel_multiplyPfS_S_i)
        /*0014*/ 	.word	0x00000000


	//----- nvinfo : EIATTR_REGCOUNT
	.align		4
.L_3:
        /*0018*/ 	.byte	0x04, 0x2f
        /*001a*/ 	.short	(.L_5 - .L_4)
	.align		4
.L_4:
        /*001c*/ 	.word	index@(_Z12kernel_sum_xPfS_i)
        /*0020*/ 	.word	0x00000014


	//----- nvinfo : EIATTR_FRAME_SIZE
	.align		4
.L_5:
        /*0024*/ 	.byte	0x04, 0x11
        /*0026*/ 	.short	(.L_7 - .L_6)
	.align		4
.L_6:
        /*0028*/ 	.word	index@(_Z12kernel_sum_xPfS_i)
        /*002c*/ 	.word	0x00000000


	//----- nvinfo : EIATTR_REGCOUNT
	.align		4
.L_7:
        /*0030*/ 	.byte	0x04, 0x2f
        /*0032*/ 	.short	(.L_9 - .L_8)
	.align		4
.L_8:
        /*0034*/ 	.word	index@(_Z12kernel_sum_yPfS_i)
        /*0038*/ 	.word	0x00000014


	//----- nvinfo : EIATTR_FRAME_SIZE
	.align		4
.L_9:
        /*003c*/ 	.byte	0x04, 0x11
        /*003e*/ 	.short	(.L_11 - .L_10)
	.align		4
.L_10:
        /*0040*/ 	.word	index@(_Z12kernel_sum_yPfS_i)
        /*0044*/ 	.word	0x00000000


	//----- nvinfo : EIATTR_REGCOUNT
	.align		4
.L_11:
        /*0048*/ 	.byte	0x04, 0x2f
        /*004a*/ 	.short	(.L_13 - .L_12)
	.align		4
.L_12:
        /*004c*/ 	.word	index@(_Z13kernel_sum_xyPfS_i)
        /*0050*/ 	.word	0x00000014


	//----- nvinfo : EIATTR_FRAME_SIZE
	.align		4
.L_13:
        /*0054*/ 	.byte	0x04, 0x11
        /*0056*/ 	.short	(.L_15 - .L_14)
	.align		4
.L_14:
        /*0058*/ 	.word	index@(_Z13kernel_sum_xyPfS_i)
        /*005c*/ 	.word	0x00000000


	//----- nvinfo : EIATTR_REGCOUNT
	.align		4
.L_15:
        /*0060*/ 	.byte	0x04, 0x2f
        /*0062*/ 	.short	(.L_17 - .L_16)
	.align		4
.L_16:
        /*0064*/ 	.word	index@(_Z14kernel_sum_xsqPfS_i)
        /*0068*/ 	.word	0x00000014


	//----- nvinfo : EIATTR_FRAME_SIZE
	.align		4
.L_17:
        /*006c*/ 	.byte	0x04, 0x11
        /*006e*/ 	.short	(.L_19 - .L_18)
	.align		4
.L_18:
        /*0070*/ 	.word	index@(_Z14kernel_sum_xsqPfS_i)
        /*0074*/ 	.word	0x00000000


	//----- nvinfo : EIATTR_MIN_STACK_SIZE
	.align		4
.L_19:
        /*0078*/ 	.byte	0x04, 0x12
        /*007a*/ 	.short	(.L_21 - .L_20)
	.align		4
.L_20:
        /*007c*/ 	.word	index@(_Z14kernel_sum_xsqPfS_i)
        /*0080*/ 	.word	0x00000000


	//----- nvinfo : EIATTR_MIN_STACK_SIZE
	.align		4
.L_21:
        /*0084*/ 	.byte	0x04, 0x12
        /*0086*/ 	.short	(.L_23 - .L_22)
	.align		4
.L_22:
        /*0088*/ 	.word	index@(_Z13kernel_sum_xyPfS_i)
        /*008c*/ 	.word	0x00000000


	//----- nvinfo : EIATTR_MIN_STACK_SIZE
	.align		4
.L_23:
        /*0090*/ 	.byte	0x04, 0x12
        /*0092*/ 	.short	(.L_25 - .L_24)
	.align		4
.L_24:
        /*0094*/ 	.word	index@(_Z12kernel_sum_yPfS_i)
        /*0098*/ 	.word	0x00000000


	//----- nvinfo : EIATTR_MIN_STACK_SIZE
	.align		4
.L_25:
        /*009c*/ 	.byte	0x04, 0x12
        /*009e*/ 	.short	(.L_27 - .L_26)
	.align		4
.L_26:
        /*00a0*/ 	.word	index@(_Z12kernel_sum_xPfS_i)
        /*00a4*/ 	.word	0x00000000


	//----- nvinfo : EIATTR_MIN_STACK_SIZE
	.align		4
.L_27:
        /*00a8*/ 	.byte	0x04, 0x12
        /*00aa*/ 	.short	(.L_29 - .L_28)
	.align		4
.L_28:
        /*00ac*/ 	.word	index@(_Z15kernel_multiplyPfS_S_i)
        /*00b0*/ 	.word	0x00000000
.L_29:


//--------------------- .nv.compat                --------------------------
	.section	.nv.compat,"",@"SHT_CUDA_COMPAT_INFO"
	.align	4
        /*0000*/ 	.byte	0x02, 0x09, 0x00, 0x00, 0x02, 0x02, 0x01, 0x00, 0x02, 0x05, 0x05, 0x00, 0x03, 0x07, 0x01, 0x01
        /*0010*/ 	.byte	0x02, 0x03, 0x00, 0x00, 0x02, 0x06, 0x01, 0x00, 0x04, 0x0b, 0x08, 0x00, 0x09, 0x00, 0x00, 0x00
        /*0020*/ 	.byte	0x00, 0x00, 0x00, 0x00


//--------------------- .nv.info._Z14kernel_sum_xsqPfS_i --------------------------
	.section	.nv.info._Z14kernel_sum_xsqPfS_i,"",@"SHT_CUDA_INFO"
	.sectionflags	@""
	.align	4


	//----- nvinfo : EIATTR_CUDA_API_VERSION
	.align		4
        /*0000*/ 	.byte	0x04, 0x37
        /*0002*/ 	.short	(.L_31 - .L_30)
.L_30:
        /*0004*/ 	.word	0x00000082


	//----- nvinfo : EIATTR_KPARAM_INFO
	.align		4
.L_31:
        /*0008*/ 	.byte	0x04, 0x17
        /*000a*/ 	.short	(.L_33 - .L_32)
.L_32:
        /*000c*/ 	.word	0x00000000
        /*0010*/ 	.short	0x0002
        /*0012*/ 	.short	0x0010
        /*0014*/ 	.byte	0x00, 0xf0, 0x11, 0x00


	//----- nvinfo : EIATTR_KPARAM_INFO
	.align		4
.L_33:
        /*0018*/ 	.byte	0x04, 0x17
        /*001a*/ 	.short	(.L_35 - .L_34)
.L_34:
        /*001c*/ 	.word	0x00000000
        /*0020*/ 	.short	0x0001
        /*0022*/ 	.short	0x0008
        /*0024*/ 	.byte	0x00, 0xf5, 0x21, 0x00


	//----- nvinfo : EIATTR_KPARAM_INFO
	.align		4
.L_35:
        /*0028*/ 	.byte	0x04, 0x17
        /*002a*/ 	.short	(.L_37 - .L_36)
.L_36:
        /*002c*/ 	.word	0x00000000
        /*0030*/ 	.short	0x0000
        /*0032*/ 	.short	0x0000
        /*0034*/ 	.byte	0x00, 0xf5, 0x21, 0x00


	//----- nvinfo : EIATTR_SPARSE_MMA_MASK
	.align		4
.L_37:
        /*0038*/ 	.byte	0x03, 0x50
        /*003a*/ 	.short	0x0000


	//----- nvinfo : EIATTR_MAXREG_COUNT
	.align		4
        /*003c*/ 	.byte	0x03, 0x1b
        /*003e*/ 	.short	0x00ff


	//----- nvinfo : EIATTR_NUM_BARRIERS
	.align		4
        /*0040*/ 	.byte	0x02, 0x4c
        /*0042*/ 	.byte	0x01
	.zero		1


	//----- nvinfo : EIATTR_MERCURY_ISA_VERSION
	.align		4
        /*0044*/ 	.byte	0x03, 0x5f
        /*0046*/ 	.short	0x0101


	//----- nvinfo : EIATTR_VRC_CTA_INIT_COUNT
	.align		4
        /*0048*/ 	.byte	0x02, 0x4a
	.zero		1
	.zero		1


	//----- nvinfo : EIATTR_EXIT_INSTR_OFFSETS
	.align		4
        /*004c*/ 	.byte	0x04, 0x1c
        /*004e*/ 	.short	(.L_39 - .L_38)


	//   ....[0]....
.L_38:
        /*0050*/ 	.word	0x00000300


	//   ....[1]....
        /*0054*/ 	.word	0x00000350


	//----- nvinfo : EIATTR_CRS_STACK_SIZE
	.align		4
.L_39:
        /*0058*/ 	.byte	0x04, 0x1e
        /*005a*/ 	.short	(.L_41 - .L_40)
.L_40:
        /*005c*/ 	.word	0x00000000


	//----- nvinfo : EIATTR_CBANK_PARAM_SIZE
	.align		4
.L_41:
        /*0060*/ 	.byte	0x03, 0x19
        /*0062*/ 	.short	0x0014


	//----- nvinfo : EIATTR_PARAM_CBANK
	.align		4
        /*0064*/ 	.byte	0x04, 0x0a
        /*0066*/ 	.short	(.L_43 - .L_42)
	.align		4
.L_42:
        /*0068*/ 	.word	index@(.nv.constant0._Z14kernel_sum_xsqPfS_i)
        /*006c*/ 	.short	0x0380
        /*006e*/ 	.short	0x0014


	//----- nvinfo : EIATTR_SW_WAR
	.align		4
.L_43:
        /*0070*/ 	.byte	0x04, 0x36
        /*0072*/ 	.short	(.L_45 - .L_44)
.L_44:
        /*0074*/ 	.word	0x00000008
.L_45:


//--------------------- .nv.info._Z13kernel_sum_xyPfS_i --------------------------
	.section	.nv.info._Z13kernel_sum_xyPfS_i,"",@"SHT_CUDA_INFO"
	.sectionflags	@""
	.align	4


	//----- nvinfo : EIATTR_CUDA_API_VERSION
	.align		4
        /*0000*/ 	.byte	0x04, 0x37
        /*0002*/ 	.short	(.L_47 - .L_46)
.L_46:
        /*0004*/ 	.word	0x00000082


	//----- nvinfo : EIATTR_KPARAM_INFO
	.align		4
.L_47:
        /*0008*/ 	.byte	0x04, 0x17
        /*000a*/ 	.short	(.L_49 - .L_48)
.L_48:
        /*000c*/ 	.word	0x00000000
        /*0010*/ 	.short	0x0002
        /*0012*/ 	.short	0x0010
        /*0014*/ 	.byte	0x00, 0xf0, 0x11, 0x00


	//----- nvinfo : EIATTR_KPARAM_INFO
	.align		4
.L_49:
        /*0018*/ 	.byte	0x04, 0x17
        /*001a*/ 	.short	(.L_51 - .L_50)
.L_50:
        /*001c*/ 	.word	0x00000000
        /*0020*/ 	.short	0x0001
        /*0022*/ 	.short	0x0008
        /*0024*/ 	.byte	0x00, 0xf5, 0x21, 0x00


	//----- nvinfo : EIATTR_KPARAM_INFO
	.align		4
.L_51:
        /*0028*/ 	.byte	0x04, 0x17
        /*002a*/ 	.short	(.L_53 - .L_52)
.L_52:
        /*002c*/ 	.word	0x00000000
        /*0030*/ 	.short	0x0000
        /*0032*/ 	.short	0x0000
        /*0034*/ 	.byte	0x00, 0xf5, 0x21, 0x00


	//----- nvinfo : EIATTR_SPARSE_MMA_MASK
	.align		4
.L_53:
        /*0038*/ 	.byte	0x03, 0x50
        /*003a*/ 	.short	0x0000


	//----- nvinfo : EIATTR_MAXREG_COUNT
	.align		4
        /*003c*/ 	.byte	0x03, 0x1b
        /*003e*/ 	.short	0x00ff


	//----- nvinfo : EIATTR_NUM_BARRIERS
	.align		4
        /*0040*/ 	.byte	0x02, 0x4c
        /*0042*/ 	.byte	0x01
	.zero		1


	//----- nvinfo : EIATTR_MERCURY_ISA_VERSION
	.align		4
        /*0044*/ 	.byte	0x03, 0x5f
        /*0046*/ 	.short	0x0101


	//----- nvinfo : EIATTR_VRC_CTA_INIT_COUNT
	.align		4
        /*0048*/ 	.byte	0x02, 0x4a
	.zero		1
	.zero		1


	//----- nvinfo : EIATTR_EXIT_INSTR_OFFSETS
	.align		4
        /*004c*/ 	.byte	0x04, 0x1c
        /*004e*/ 	.short	(.L_55 - .L_54)


	//   ....[0]....
.L_54:
        /*0050*/ 	.word	0x00000300


	//   ....[1]....
        /*0054*/ 	.word	0x00000350


	//----- nvinfo : EIATTR_CRS_STACK_SIZE
	.align		4
.L_55:
        /*0058*/ 	.byte	0x04, 0x1e
        /*005a*/ 	.short	(.L_57 - .L_56)
.L_56:
        /*005c*/ 	.word	0x00000000


	//----- nvinfo : EIATTR_CBANK_PARAM_SIZE
	.align		4
.L_57:
        /*0060*/ 	.byte	0x03, 0x19
        /*0062*/ 	.short	0x0014


	//----- nvinfo : EIATTR_PARAM_CBANK
	.align		4
        /*0064*/ 	.byte	0x04, 0x0a
        /*0066*/ 	.short	(.L_59 - .L_58)
	.align		4
.L_58:
        /*0068*/ 	.word	index@(.nv.constant0._Z13kernel_sum_xyPfS_i)
        /*006c*/ 	.short	0x0380
        /*006e*/ 	.short	0x0014


	//----- nvinfo : EIATTR_SW_WAR
	.align		4
.L_59:
        /*0070*/ 	.byte	0x04, 0x36
        /*0072*/ 	.short	(.L_61 - .L_60)
.L_60:
        /*0074*/ 	.word	0x00000008
.L_61:


//--------------------- .nv.info._Z12kernel_sum_yPfS_i --------------------------
	.section	.nv.info._Z12kernel_sum_yPfS_i,"",@"SHT_CUDA_INFO"
	.sectionflags	@""
	.align	4


	//----- nvinfo : EIATTR_CUDA_API_VERSION
	.align		4
        /*0000*/ 	.byte	0x04, 0x37
        /*0002*/ 	.short	(.L_63 - .L_62)
.L_62:
        /*0004*/ 	.word	0x00000082


	//----- nvinfo : EIATTR_KPARAM_INFO
	.align		4
.L_63:
        /*0008*/ 	.byte	0x04, 0x17
        /*000a*/ 	.short	(.L_65 - .L_64)
.L_64:
        /*000c*/ 	.word	0x00000000
        /*0010*/ 	.short	0x0002
        /*0012*/ 	.short	0x0010
        /*0014*/ 	.byte	0x00, 0xf0, 0x11, 0x00


	//----- nvinfo : EIATTR_KPARAM_INFO
	.align		4
.L_65:
        /*0018*/ 	.byte	0x04, 0x17
        /*001a*/ 	.short	(.L_67 - .L_66)
.L_66:
        /*001c*/ 	.word	0x00000000
        /*0020*/ 	.short	0x0001
        /*0022*/ 	.short	0x0008
        /*0024*/ 	.byte	0x00, 0xf5, 0x21, 0x00


	//----- nvinfo : EIATTR_KPARAM_INFO
	.align		4
.L_67:
        /*0028*/ 	.byte	0x04, 0x17
        /*002a*/ 	.short	(.L_69 - .L_68)
.L_68:
        /*002c*/ 	.word	0x00000000
        /*0030*/ 	.short	0x0000
        /*0032*/ 	.short	0x0000
        /*0034*/ 	.byte	0x00, 0xf5, 0x21, 0x00


	//----- nvinfo : EIATTR_SPARSE_MMA_MASK
	.align		4
.L_69:
        /*0038*/ 	.byte	0x03, 0x50
        /*003a*/ 	.short	0x0000


	//----- nvinfo : EIATTR_MAXREG_COUNT
	.align		4
        /*003c*/ 	.byte	0x03, 0x1b
        /*003e*/ 	.short	0x00ff


	//----- nvinfo : EIATTR_NUM_BARRIERS
	.align		4
        /*0040*/ 	.byte	0x02, 0x4c
        /*0042*/ 	.byte	0x01
	.zero		1


	//----- nvinfo : EIATTR_MERCURY_ISA_VERSION
	.align		4
        /*0044*/ 	.byte	0x03, 0x5f
        /*0046*/ 	.short	0x0101


	//----- nvinfo : EIATTR_VRC_CTA_INIT_COUNT
	.align		4
        /*0048*/ 	.byte	0x02, 0x4a
	.zero		1
	.zero		1


	//----- nvinfo : EIATTR_EXIT_INSTR_OFFSETS
	.align		4
        /*004c*/ 	.byte	0x04, 0x1c
        /*004e*/ 	.short	(.L_71 - .L_70)


	//   ....[0]....
.L_70:
        /*0050*/ 	.word	0x00000300


	//   ....[1]....
        /*0054*/ 	.word	0x00000350


	//----- nvinfo : EIATTR_CRS_STACK_SIZE
	.align		4
.L_71:
        /*0058*/ 	.byte	0x04, 0x1e
        /*005a*/ 	.short	(.L_73 - .L_72)
.L_72:
        /*005c*/ 	.word	0x00000000


	//----- nvinfo : EIATTR_CBANK_PARAM_SIZE
	.align		4
.L_73:
        /*0060*/ 	.byte	0x03, 0x19
        /*0062*/ 	.short	0x0014


	//----- nvinfo : EIATTR_PARAM_CBANK
	.align		4
        /*0064*/ 	.byte	0x04, 0x0a
        /*0066*/ 	.short	(.L_75 - .L_74)
	.align		4
.L_74:
        /*0068*/ 	.word	index@(.nv.constant0._Z12kernel_sum_yPfS_i)
        /*006c*/ 	.short	0x0380
        /*006e*/ 	.short	0x0014


	//----- nvinfo : EIATTR_SW_WAR
	.align		4
.L_75:
        /*0070*/ 	.byte	0x04, 0x36
        /*0072*/ 	.short	(.L_77 - .L_76)
.L_76:
        /*0074*/ 	.word	0x00000008
.L_77:


//--------------------- .nv.info._Z12kernel_sum_xPfS_i --------------------------
	.section	.nv.info._Z12kernel_sum_xPfS_i,"",@"SHT_CUDA_INFO"
	.sectionflags	@""
	.align	4


	//----- nvinfo : EIATTR_CUDA_API_VERSION
	.align		4
        /*0000*/ 	.byte	0x04, 0x37
        /*0002*/ 	.short	(.L_79 - .L_78)
.L_78:
        /*0004*/ 	.word	0x00000082


	//----- nvinfo : EIATTR_KPARAM_INFO
	.align		4
.L_79:
        /*0008*/ 	.byte	0x04, 0x17
        /*000a*/ 	.short	(.L_81 - .L_80)
.L_80:
        /*000c*/ 	.word	0x00000000
        /*0010*/ 	.short	0x0002
        /*0012*/ 	.short	0x0010
        /*0014*/ 	.byte	0x00, 0xf0, 0x11, 0x00


	//----- nvinfo : EIATTR_KPARAM_INFO
	.align		4
.L_81:
        /*0018*/ 	.byte	0x04, 0x17
        /*001a*/ 	.short	(.L_83 - .L_82)
.L_82:
        /*001c*/ 	.word	0x00000000
        /*0020*/ 	.short	0x0001
        /*0022*/ 	.short	0x0008
        /*0024*/ 	.byte	0x00, 0xf5, 0x21, 0x00


	//----- nvinfo : EIATTR_KPARAM_INFO
	.align		4
.L_83:
        /*0028*/ 	.byte	0x04, 0x17
        /*002a*/ 	.short	(.L_85 - .L_84)
.L_84:
        /*002c*/ 	.word	0x00000000
        /*0030*/ 	.short	0x0000
        /*0032*/ 	.short	0x0000
        /*0034*/ 	.byte	0x00, 0xf5, 0x21, 0x00


	//----- nvinfo : EIATTR_SPARSE_MMA_MASK
	.align		4
.L_85:
        /*0038*/ 	.byte	0x03, 0x50
        /*003a*/ 	.short	0x0000


	//----- nvinfo : EIATTR_MAXREG_COUNT
	.align		4
        /*003c*/ 	.byte	0x03, 0x1b
        /*003e*/ 	.short	0x00ff


	//----- nvinfo : EIATTR_NUM_BARRIERS
	.align		4
        /*0040*/ 	.byte	0x02, 0x4c
        /*0042*/ 	.byte	0x01
	.zero		1


	//----- nvinfo : EIATTR_MERCURY_ISA_VERSION
	.align		4
        /*0044*/ 	.byte	0x03, 0x5f
        /*0046*/ 	.short	0x0101


	//----- nvinfo : EIATTR_VRC_CTA_INIT_COUNT
	.align		4
        /*0048*/ 	.byte	0x02, 0x4a
	.zero		1
	.zero		1


	//----- nvinfo : EIATTR_EXIT_INSTR_OFFSETS
	.align		4
        /*004c*/ 	.byte	0x04, 0x1c
        /*004e*/ 	.short	(.L_87 - .L_86)


	//   ....[0]....
.L_86:
        /*0050*/ 	.word	0x00000300


	//   ....[1]....
        /*0054*/ 	.word	0x00000350


	//----- nvinfo : EIATTR_CRS_STACK_SIZE
	.align		4
.L_87:
        /*0058*/ 	.byte	0x04, 0x1e
        /*005a*/ 	.short	(.L_89 - .L_88)
.L_88:
        /*005c*/ 	.word	0x00000000


	//----- nvinfo : EIATTR_CBANK_PARAM_SIZE
	.align		4
.L_89:
        /*0060*/ 	.byte	0x03, 0x19
        /*0062*/ 	.short	0x0014


	//----- nvinfo : EIATTR_PARAM_CBANK
	.align		4
        /*0064*/ 	.byte	0x04, 0x0a
        /*0066*/ 	.short	(.L_91 - .L_90)
	.align		4
.L_90:
        /*0068*/ 	.word	index@(.nv.constant0._Z12kernel_sum_xPfS_i)
        /*006c*/ 	.short	0x0380
        /*006e*/ 	.short	0x0014


	//----- nvinfo : EIATTR_SW_WAR
	.align		4
.L_91:
        /*0070*/ 	.byte	0x04, 0x36
        /*0072*/ 	.short	(.L_93 - .L_92)
.L_92:
        /*0074*/ 	.word	0x00000008
.L_93:


//--------------------- .nv.info._Z15kernel_multiplyPfS_S_i --------------------------
	.section	.nv.info._Z15kernel_multiplyPfS_S_i,"",@"SHT_CUDA_INFO"
	.sectionflags	@""
	.align	4


	//----- nvinfo : EIATTR_CUDA_API_VERSION
	.align		4
        /*0000*/ 	.byte	0x04, 0x37
        /*0002*/ 	.short	(.L_95 - .L_94)
.L_94:
        /*0004*/ 	.word	0x00000082


	//----- nvinfo : EIATTR_KPARAM_INFO
	.align		4
.L_95:
        /*0008*/ 	.byte	0x04, 0x17
        /*000a*/ 	.short	(.L_97 - .L_96)
.L_96:
        /*000c*/ 	.word	0x00000000
        /*0010*/ 	.short	0x0003
        /*0012*/ 	.short	0x0018
        /*0014*/ 	.byte	0x00, 0xf0, 0x11, 0x00


	//----- nvinfo : EIATTR_KPARAM_INFO
	.align		4
.L_97:
        /*0018*/ 	.byte	0x04, 0x17
        /*001a*/ 	.short	(.L_99 - .L_98)
.L_98:
        /*001c*/ 	.word	0x00000000
        /*0020*/ 	.short	0x0002
        /*0022*/ 	.short	0x0010
        /*0024*/ 	.byte	0x00, 0xf5, 0x21, 0x00


	//----- nvinfo : EIATTR_KPARAM_INFO
	.align		4
.L_99:
        /*0028*/ 	.byte	0x04, 0x17
        /*002a*/ 	.short	(.L_101 - .L_100)
.L_100:
        /*002c*/ 	.word	0x00000000
        /*0030*/ 	.short	0x0001
        /*0032*/ 	.short	0x0008
        /*0034*/ 	.byte	0x00, 0xf5, 0x21, 0x00


	//----- nvinfo : EIATTR_KPARAM_INFO
	.align		4
.L_101:
        /*0038*/ 	.byte	0x04, 0x17
        /*003a*/ 	.short	(.L_103 - .L_102)
.L_102:
        /*003c*/ 	.word	0x00000000
        /*0040*/ 	.short	0x0000
        /*0042*/ 	.short	0x0000
        /*0044*/ 	.byte	0x00, 0xf5, 0x21, 0x00


	//----- nvinfo : EIATTR_SPARSE_MMA_MASK
	.align		4
.L_103:
        /*0048*/ 	.byte	0x03, 0x50
        /*004a*/ 	.short	0x0000


	//----- nvinfo : EIATTR_MAXREG_COUNT
	.align		4
        /*004c*/ 	.byte	0x03, 0x1b
        /*004e*/ 	.short	0x00ff


	//----- nvinfo : EIATTR_MERCURY_ISA_VERSION
	.align		4
        /*0050*/ 	.byte	0x03, 0x5f
        /*0052*/ 	.short	0x0101


	//----- nvinfo : EIATTR_VRC_CTA_INIT_COUNT
	.align		4
        /*0054*/ 	.byte	0x02, 0x4a
	.zero		1
	.zero		1


	//----- nvinfo : EIATTR_EXIT_INSTR_OFFSETS
	.align		4
        /*0058*/ 	.byte	0x04, 0x1c
        /*005a*/ 	.short	(.L_105 - .L_104)


	//   ....[0]....
.L_104:
        /*005c*/ 	.word	0x00000070


	//   ....[1]....
        /*0060*/ 	.word	0x00000130


	//----- nvinfo : EIATTR_CBANK_PARAM_SIZE
	.align		4
.L_105:
        /*0064*/ 	.byte	0x03, 0x19
        /*0066*/ 	.short	0x001c


	//----- nvinfo : EIATTR_PARAM_CBANK
	.align		4
        /*0068*/ 	.byte	0x04, 0x0a
        /*006a*/ 	.short	(.L_107 - .L_106)
	.align		4
.L_106:
        /*006c*/ 	.word	index@(.nv.constant0._Z15kernel_multiplyPfS_S_i)
        /*0070*/ 	.short	0x0380
        /*0072*/ 	.short	0x001c


	//----- nvinfo : EIATTR_SW_WAR
	.align		4
.L_107:
        /*0074*/ 	.byte	0x04, 0x36
        /*0076*/ 	.short	(.L_109 - .L_108)
.L_108:
        /*0078*/ 	.word	0x00000008
.L_109:


//--------------------- .nv.callgraph             --------------------------
	.section	.nv.callgraph,"",@"SHT_CUDA_CALLGRAPH"
	.align	4
	.sectionentsize	8
	.align		4
        /*0000*/ 	.word	0x00000000
	.align		4
        /*0004*/ 	.word	0xffffffff
	.align		4
        /*0008*/ 	.word	0x00000000
	.align		4
        /*000c*/ 	.word	0xfffffffe
	.align		4
        /*0010*/ 	.word	0x00000000
	.align		4
        /*0014*/ 	.word	0xfffffffd
	.align		4
        /*0018*/ 	.word	0x00000000
	.align		4
        /*001c*/ 	.word	0xfffffffc


//--------------------- .text._Z14kernel_sum_xsqPfS_i --------------------------
	.section	.text._Z14kernel_sum_xsqPfS_i,"ax",@progbits
	.align	128
        .global         _Z14kernel_sum_xsqPfS_i
        .type           _Z14kernel_sum_xsqPfS_i,@function
        .size           _Z14kernel_sum_xsqPfS_i,(.L_x_21 - _Z14kernel_sum_xsqPfS_i)
        .other          _Z14kernel_sum_xsqPfS_i,@"STO_CUDA_ENTRY STV_DEFAULT"
_Z14kernel_sum_xsqPfS_i:
.text._Z14kernel_sum_xsqPfS_i:
[----:B------:R-:W-:Y:S01]  /*0000*/  LDC R1, c[0x0][0x37c] ;  /* 0x0000df00ff017b82 */ /* 0x000fe20000000800 */
[----:B------:R-:W0:Y:S07]  /*0010*/  S2R R0, SR_CTAID.X ;  /* 0x0000000000007919 */ /* 0x000e2e0000002500 */
[----:B------:R-:W0:Y:S01]  /*0020*/  LDC R5, c[0x0][0x360] ;  /* 0x0000d800ff057b82 */ /* 0x000e220000000800 */
[----:B------:R-:W1:Y:S01]  /*0030*/  LDCU UR4, c[0x0][0x390] ;  /* 0x00007200ff0477ac */ /* 0x000e620008000800 */
[----:B------:R-:W2:Y:S06]  /*0040*/  S2R R4, SR_TID.X ;  /* 0x0000000000047919 */ /* 0x000eac0000002100 */
[----:B------:R-:W3:Y:S01]  /*0050*/  LDC.64 R16, c[0x0][0x380] ;  /* 0x0000e000ff107b82 */ /* 0x000ee20000000a00 */
[----:B0-----:R-:W-:-:S05]  /*0060*/  IMAD R2, R0, R5, RZ ;  /* 0x0000000500027224 */ /* 0x001fca00078e02ff */
[----:B------:R-:W-:-:S04]  /*0070*/  SHF.L.U32 R13, R2, 0x2, RZ ;  /* 0x00000002020d7819 */ /* 0x000fc800000006ff */
[----:B--2---:R-:W-:-:S05]  /*0080*/  IADD3 R2, PT, PT, R13, R4, RZ ;  /* 0x000000040d027210 */ /* 0x004fca0007ffe0ff */
[----:B------:R-:W-:-:S05]  /*0090*/  IMAD R12, R5, 0x3, R2 ;  /* 0x00000003050c7824 */ /* 0x000fca00078e0202 */
[----:B-1----:R-:W-:Y:S01]  /*00a0*/  ISETP.GE.U32.AND P0, PT, R12, UR4, PT ;  /* 0x000000040c007c0c */ /* 0x002fe2000bf06070 */
[----:B------:R-:W0:-:S12]  /*00b0*/  LDCU.64 UR4, c[0x0][0x358] ;  /* 0x00006b00ff0477ac */ /* 0x000e180008000a00 */
[----:B------:R-:W1:Y:S01]  /*00c0*/  @!P0 LDC.64 R10, c[0x0][0x380] ;  /* 0x0000e000ff0a8b82 */ /* 0x000e620000000a00 */
[----:B------:R-:W-:-:S05]  /*00d0*/  @!P0 IMAD R3, R5, -0x2, R12 ;  /* 0xfffffffe05038824 */ /* 0x000fca00078e020c */
[----:B------:R-:W-:Y:S01]  /*00e0*/  @!P0 IADD3 R9, PT, PT, R5, R3, RZ ;  /* 0x0000000305098210 */ /* 0x000fe20007ffe0ff */
[----:B-1----:R-:W-:-:S04]  /*00f0*/  @!P0 IMAD.WIDE.U32 R6, R3, 0x4, R10 ;  /* 0x0000000403068825 */ /* 0x002fc800078e000a */
[--C-:B------:R-:W-:Y:S02]  /*0100*/  @!P0 IMAD.WIDE R2, R2, 0x4, R10.reuse ;  /* 0x0000000402028825 */ /* 0x100fe400078e020a */
[----:B0-----:R3:W2:Y:S02]  /*0110*/  @!P0 LDG.E R7, desc[UR4][R6.64] ;  /* 0x0000000406078981 */ /* 0x0016a4000c1e1900 */
[--C-:B------:R-:W-:Y:S02]  /*0120*/  @!P0 IMAD.WIDE.U32 R8, R9, 0x4, R10.reuse ;  /* 0x0000000409088825 */ /* 0x100fe400078e000a */
[----:B------:R-:W2:Y:S02]  /*0130*/  @!P0 LDG.E R14, desc[UR4][R2.64] ;  /* 0x00000004020e8981 */ /* 0x000ea4000c1e1900 */
[----:B------:R-:W-:Y:S02]  /*0140*/  @!P0 IMAD.WIDE.U32 R10, R12, 0x4, R10 ;  /* 0x000000040c0a8825 */ /* 0x000fe400078e000a */
[----:B------:R-:W4:Y:S04]  /*0150*/  @!P0 LDG.E R8, desc[UR4][R8.64] ;  /* 0x0000000408088981 */ /* 0x000f28000c1e1900 */
[----:B------:R-:W5:Y:S01]  /*0160*/  @!P0 LDG.E R10, desc[UR4][R10.64] ;  /* 0x000000040a0a8981 */ /* 0x000f62000c1e1900 */
[----:B---3--:R-:W-:Y:S01]  /*0170*/  LEA R6, P1, R13, R16, 0x2 ;  /* 0x000000100d067211 */ /* 0x008fe200078210ff */
[----:B--2---:R-:W-:-:S03]  /*0180*/  @!P0 FADD R15, R14, R7 ;  /* 0x000000070e0f8221 */ /* 0x004fc60000000000 */
[----:B------:R-:W-:Y:S01]  /*0190*/  LEA.HI.X R7, R13, R17, RZ, 0x2, P1 ;  /* 0x000000110d077211 */ /* 0x000fe200008f14ff */
[----:B----4-:R-:W-:-:S04]  /*01a0*/  @!P0 FADD R15, R8, R15 ;  /* 0x0000000f080f8221 */ /* 0x010fc80000000000 */
[----:B-----5:R-:W-:-:S05]  /*01b0*/  @!P0 FADD R15, R10, R15 ;  /* 0x0000000f0a0f8221 */ /* 0x020fca0000000000 */
[----:B------:R0:W-:Y:S01]  /*01c0*/  @!P0 STG.E desc[UR4][R2.64], R15 ;  /* 0x0000000f02008986 */ /* 0x0001e2000c101904 */
[----:B------:R-:W-:Y:S01]  /*01d0*/  BAR.SYNC.DEFER_BLOCKING 0x0 ;  /* 0x0000000000007b1d */ /* 0x000fe20000010000 */
[----:B------:R-:W-:-:S13]  /*01e0*/  ISETP.GE.U32.AND P0, PT, R5, 0x2, PT ;  /* 0x000000020500780c */ /* 0x000fda0003f06070 */
[----:B0-----:R-:W-:Y:S05]  /*01f0*/  @!P0 BRA `(.L_x_0) ;  /* 0x00000000003c8947 */ /* 0x001fea0003800000 */
[----:B------:R-:W-:-:S07]  /*0200*/  IMAD.WIDE.U32 R2, R4, 0x4, R6 ;  /* 0x0000000404027825 */ /* 0x000fce00078e0006 */
.L_x_3:
[----:B------:R-:W-:Y:S01]  /*0210*/  SHF.R.U32.HI R13, RZ, 0x1, R5 ;  /* 0x00000001ff0d7819 */ /* 0x000fe20000011605 */
[----:B------:R-:W-:Y:S03]  /*0220*/  BSSY.RECONVERGENT B0, `(.L_x_1) ;  /* 0x0000008000007945 */ /* 0x000fe60003800200 */
[----:B------:R-:W-:-:S13]  /*0230*/  ISETP.GE.U32.AND P0, PT, R4, R13, PT ;  /* 0x0000000d0400720c */ /* 0x000fda0003f06070 */
[----:B0-----:R-:W-:Y:S05]  /*0240*/  @P0 BRA `(.L_x_2) ;  /* 0x0000000000140947 */ /* 0x001fea0003800000 */
[----:B------:R-:W-:Y:S01]  /*0250*/  IMAD.WIDE.U32 R8, R13, 0x4, R2 ;  /* 0x000000040d087825 */ /* 0x000fe200078e0002 */
[----:B------:R-:W2:Y:S05]  /*0260*/  LDG.E R10, desc[UR4][R2.64] ;  /* 0x00000004020a7981 */ /* 0x000eaa000c1e1900 */
[----:B------:R-:W2:Y:S02]  /*0270*/  LDG.E R9, desc[UR4][R8.64] ;  /* 0x0000000408097981 */ /* 0x000ea4000c1e1900 */
[----:B--2---:R-:W-:-:S05]  /*0280*/  FADD R11, R10, R9 ;  /* 0x000000090a0b7221 */ /* 0x004fca0000000000 */
[----:B------:R0:W-:Y:S02]  /*0290*/  STG.E desc[UR4][R2.64], R11 ;  /* 0x0000000b02007986 */ /* 0x0001e4000c101904 */
.L_x_2:
[----:B------:R-:W-:Y:S05]  /*02a0*/  BSYNC.RECONVERGENT B0 ;  /* 0x0000000000007941 */ /* 0x000fea0003800200 */
.L_x_1:
[----:B------:R-:W-:Y:S01]  /*02b0*/  BAR.SYNC.DEFER_BLOCKING 0x0 ;  /* 0x0000000000007b1d */ /* 0x000fe20000010000 */
[----:B------:R-:W-:Y:S02]  /*02c0*/  ISETP.GT.U32.AND P0, PT, R5, 0x3, PT ;  /* 0x000000030500780c */ /* 0x000fe40003f04070 */
[----:B------:R-:W-:-:S11]  /*02d0*/  MOV R5, R13 ;  /* 0x0000000d00057202 */ /* 0x000fd60000000f00 */
[----:B------:R-:W-:Y:S05]  /*02e0*/  @P0 BRA `(.L_x_3) ;  /* 0xfffffffc00c80947 */ /* 0x000fea000383ffff */
.L_x_0:
[----:B------:R-:W-:-:S13]  /*02f0*/  ISETP.NE.AND P0, PT, R4, RZ, PT ;  /* 0x000000ff0400720c */ /* 0x000fda0003f05270 */
[----:B------:R-:W-:Y:S05]  /*0300*/  @P0 EXIT ;  /* 0x000000000000094d */ /* 0x000fea0003800000 */
[----:B------:R-:W2:Y:S01]  /*0310*/  LDG.E R7, desc[UR4][R6.64] ;  /* 0x0000000406077981 */ /* 0x000ea2000c1e1900 */
[----:B0-----:R-:W0:Y:S02]  /*0320*/  LDC.64 R2, c[0x0][0x388] ;  /* 0x0000e200ff027b82 */ /* 0x001e240000000a00 */
[----:B0-----:R-:W-:-:S05]  /*0330*/  IMAD.WIDE.U32 R2, R0, 0x4, R2 ;  /* 0x0000000400027825 */ /* 0x001fca00078e0002 */
[----:B--2---:R-:W-:Y:S01]  /*0340*/  STG.E desc[UR4][R2.64], R7 ;  /* 0x0000000702007986 */ /* 0x004fe2000c101904 */
[----:B------:R-:W-:Y:S05]  /*0350*/  EXIT ;  /* 0x000000000000794d */ /* 0x000fea0003800000 */
.L_x_4:
[----:B------:R-:W-:-:S00]  /*0360*/  BRA `(.L_x_4) ;  /* 0xfffffffc00fc7947 */ /* 0x000fc0000383ffff */
[----:B------:R-:W-:-:S00]  /*0370*/  NOP ;  /* 0x0000000000007918 */ /* 0x000fc00000000000 */
        /* <DEDUP_REMOVED lines=8> */
.L_x_21:


//--------------------- .text._Z13kernel_sum_xyPfS_i --------------------------
	.section	.text._Z13kernel_sum_xyPfS_i,"ax",@progbits
	.align	128
        .global         _Z13kernel_sum_xyPfS_i
        .type           _Z13kernel_sum_xyPfS_i,@function
        .size           _Z13kernel_sum_xyPfS_i,(.L_x_22 - _Z13kernel_sum_xyPfS_i)
        .other          _Z13kernel_sum_xyPfS_i,@"STO_CUDA_ENTRY STV_DEFAULT"
_Z13kernel_sum_xyPfS_i:
.text._Z13kernel_sum_xyPfS_i:
        /* <DEDUP_REMOVED lines=33> */
.L_x_8:
        /* <DEDUP_REMOVED lines=9> */
.L_x_7:
[----:B------:R-:W-:Y:S05]  /*02a0*/  BSYNC.RECONVERGENT B0 ;  /* 0x0000000000007941 */ /* 0x000fea0003800200 */
.L_x_6:
[----:B------:R-:W-:Y:S01]  /*02b0*/  BAR.SYNC.DEFER_BLOCKING 0x0 ;  /* 0x0000000000007b1d */ /* 0x000fe20000010000 */
[----:B------:R-:W-:Y:S02]  /*02c0*/  ISETP.GT.U32.AND P0, PT, R5, 0x3, PT ;  /* 0x000000030500780c */ /* 0x000fe40003f04070 */
[----:B------:R-:W-:-:S11]  /*02d0*/  MOV R5, R13 ;  /* 0x0000000d00057202 */ /* 0x000fd60000000f00 */
[----:B------:R-:W-:Y:S05]  /*02e0*/  @P0 BRA `(.L_x_8) ;  /* 0xfffffffc00c80947 */ /* 0x000fea000383ffff */
.L_x_5:
[----:B------:R-:W-:-:S13]  /*02f0*/  ISETP.NE.AND P0, PT, R4, RZ, PT ;  /* 0x000000ff0400720c */ /* 0x000fda0003f05270 */
[----:B------:R-:W-:Y:S05]  /*0300*/  @P0 EXIT ;  /* 0x000000000000094d */ /* 0x000fea0003800000 */
[----:B------:R-:W2:Y:S01]  /*0310*/  LDG.E R7, desc[UR4][R6.64] ;  /* 0x0000000406077981 */ /* 0x000ea2000c1e1900 */
[----:B0-----:R-:W0:Y:S02]  /*0320*/  LDC.64 R2, c[0x0][0x388] ;  /* 0x0000e200ff027b82 */ /* 0x001e240000000a00 */
[----:B0-----:R-:W-:-:S05]  /*0330*/  IMAD.WIDE.U32 R2, R0, 0x4, R2 ;  /* 0x0000000400027825 */ /* 0x001fca00078e0002 */
[----:B--2---:R-:W-:Y:S01]  /*0340*/  STG.E desc[UR4][R2.64], R7 ;  /* 0x0000000702007986 */ /* 0x004fe2000c101904 */
[----:B------:R-:W-:Y:S05]  /*0350*/  EXIT ;  /* 0x000000000000794d */ /* 0x000fea0003800000 */
.L_x_9:
        /* <DEDUP_REMOVED lines=10> */
.L_x_22:


//--------------------- .text._Z12kernel_sum_yPfS_i --------------------------
	.section	.text._Z12kernel_sum_yPfS_i,"ax",@progbits
	.align	128
        .global         _Z12kernel_sum_yPfS_i
        .type           _Z12kernel_sum_yPfS_i,@function
        .size           _Z12kernel_sum_yPfS_i,(.L_x_23 - _Z12kernel_sum_yPfS_i)
        .other          _Z12kernel_sum_yPfS_i,@"STO_CUDA_ENTRY STV_DEFAULT"
_Z12kernel_sum_yPfS_i:
.text._Z12kernel_sum_yPfS_i:
        /* <DEDUP_REMOVED lines=33> */
.L_x_13:
        /* <DEDUP_REMOVED lines=9> */
.L_x_12:
[----:B------:R-:W-:Y:S05]  /*02a0*/  BSYNC.RECONVERGENT B0 ;  /* 0x0000000000007941 */ /* 0x000fea0003800200 */
.L_x_11:
[----:B------:R-:W-:Y:S01]  /*02b0*/  BAR.SYNC.DEFER_BLOCKING 0x0 ;  /* 0x0000000000007b1d */ /* 0x000fe20000010000 */
[----:B------:R-:W-:Y:S02]  /*02c0*/  ISETP.GT.U32.AND P0, PT, R5, 0x3, PT ;  /* 0x000000030500780c */ /* 0x000fe40003f04070 */
[----:B------:R-:W-:-:S11]  /*02d0*/  MOV R5, R13 ;  /* 0x0000000d00057202 */ /* 0x000fd60000000f00 */
[----:B------:R-:W-:Y:S05]  /*02e0*/  @P0 BRA `(.L_x_13) ;  /* 0xfffffffc00c80947 */ /* 0x000fea000383ffff */
.L_x_10:
[----:B------:R-:W-:-:S13]  /*02f0*/  ISETP.NE.AND P0, PT, R4, RZ, PT ;  /* 0x000000ff0400720c */ /* 0x000fda0003f05270 */
[----:B------:R-:W-:Y:S05]  /*0300*/  @P0 EXIT ;  /* 0x000000000000094d */ /* 0x000fea0003800000 */
[----:B------:R-:W2:Y:S01]  /*0310*/  LDG.E R7, desc[UR4][R6.64] ;  /* 0x0000000406077981 */ /* 0x000ea2000c1e1900 */
[----:B0-----:R-:W0:Y:S02]  /*0320*/  LDC.64 R2, c[0x0][0x388] ;  /* 0x0000e200ff027b82 */ /* 0x001e240000000a00 */
[----:B0-----:R-:W-:-:S05]  /*0330*/  IMAD.WIDE.U32 R2, R0, 0x4, R2 ;  /* 0x0000000400027825 */ /* 0x001fca00078e0002 */
[----:B--2---:R-:W-:Y:S01]  /*0340*/  STG.E desc[UR4][R2.64], R7 ;  /* 0x0000000702007986 */ /* 0x004fe2000c101904 */
[----:B------:R-:W-:Y:S05]  /*0350*/  EXIT ;  /* 0x000000000000794d */ /* 0x000fea0003800000 */
.L_x_14:
        /* <DEDUP_REMOVED lines=10> */
.L_x_23:


//--------------------- .text._Z12kernel_sum_xPfS_i --------------------------
	.section	.text._Z12kernel_sum_xPfS_i,"ax",@progbits
	.align	128
        .global         _Z12kernel_sum_xPfS_i
        .type           _Z12kernel_sum_xPfS_i,@function
        .size           _Z12kernel_sum_xPfS_i,(.L_x_24 - _Z12kernel_sum_xPfS_i)
        .other          _Z12kernel_sum_xPfS_i,@"STO_CUDA_ENTRY STV_DEFAULT"
_Z12kernel_sum_xPfS_i:
.text._Z12kernel_sum_xPfS_i:
        /* <DEDUP_REMOVED lines=33> */
.L_x_18:
        /* <DEDUP_REMOVED lines=9> */
.L_x_17:
[----:B------:R-:W-:Y:S05]  /*02a0*/  BSYNC.RECONVERGENT B0 ;  /* 0x0000000000007941 */ /* 0x000fea0003800200 */
.L_x_16:
[----:B------:R-:W-:Y:S01]  /*02b0*/  BAR.SYNC.DEFER_BLOCKING 0x0 ;  /* 0x0000000000007b1d */ /* 0x000fe20000010000 */
[----:B------:R-:W-:Y:S02]  /*02c0*/  ISETP.GT.U32.AND P0, PT, R5, 0x3, PT ;  /* 0x000000030500780c */ /* 0x000fe40003f04070 */
[----:B------:R-:W-:-:S11]  /*02d0*/  MOV R5, R13 ;  /* 0x0000000d00057202 */ /* 0x000fd60000000f00 */
[----:B------:R-:W-:Y:S05]  /*02e0*/  @P0 BRA `(.L_x_18) ;  /* 0xfffffffc00c80947 */ /* 0x000fea000383ffff */
.L_x_15:
[----:B------:R-:W-:-:S13]  /*02f0*/  ISETP.NE.AND P0, PT, R4, RZ, PT ;  /* 0x000000ff0400720c */ /* 0x000fda0003f05270 */
[----:B------:R-:W-:Y:S05]  /*0300*/  @P0 EXIT ;  /* 0x000000000000094d */ /* 0x000fea0003800000 */
[----:B------:R-:W2:Y:S01]  /*0310*/  LDG.E R7, desc[UR4][R6.64] ;  /* 0x0000000406077981 */ /* 0x000ea2000c1e1900 */
[----:B0-----:R-:W0:Y:S02]  /*0320*/  LDC.64 R2, c[0x0][0x388] ;  /* 0x0000e200ff027b82 */ /* 0x001e240000000a00 */
[----:B0-----:R-:W-:-:S05]  /*0330*/  IMAD.WIDE.U32 R2, R0, 0x4, R2 ;  /* 0x0000000400027825 */ /* 0x001fca00078e0002 */
[----:B--2---:R-:W-:Y:S01]  /*0340*/  STG.E desc[UR4][R2.64], R7 ;  /* 0x0000000702007986 */ /* 0x004fe2000c101904 */
[----:B------:R-:W-:Y:S05]  /*0350*/  EXIT ;  /* 0x000000000000794d */ /* 0x000fea0003800000 */
.L_x_19:
        /* <DEDUP_REMOVED lines=10> */
.L_x_24:


//--------------------- .text._Z15kernel_multiplyPfS_S_i --------------------------
	.section	.text._Z15kernel_multiplyPfS_S_i,"ax",@progbits
	.align	128
        .global         _Z15kernel_multiplyPfS_S_i
        .type           _Z15kernel_multiplyPfS_S_i,@function
        .size           _Z15kernel_multiplyPfS_S_i,(.L_x_25 - _Z15kernel_multiplyPfS_S_i)
        .other          _Z15kernel_multiplyPfS_S_i,@"STO_CUDA_ENTRY STV_DEFAULT"
_Z15kernel_multiplyPfS_S_i:
.text._Z15kernel_multiplyPfS_S_i:
[----:B------:R-:W-:Y:S01]  /*0000*/  LDC R1, c[0x0][0x37c] ;  /* 0x0000df00ff017b82 */ /* 0x000fe20000000800 */
[----:B------:R-:W0:Y:S07]  /*0010*/  S2R R0, SR_TID.X ;  /* 0x0000000000007919 */ /* 0x000e2e0000002100 */
[----:B------:R-:W0:Y:S01]  /*0020*/  S2UR UR4, SR_CTAID.X ;  /* 0x00000000000479c3 */ /* 0x000e220000002500 */
[----:B------:R-:W1:Y:S07]  /*0030*/  LDCU UR5, c[0x0][0x398] ;  /* 0x00007300ff0577ac */ /* 0x000e6e0008000800 */
[----:B------:R-:W0:Y:S02]  /*0040*/  LDC R9, c[0x0][0x360] ;  /* 0x0000d800ff097b82 */ /* 0x000e240000000800 */
[----:B0-----:R-:W-:-:S05]  /*0050*/  IMAD R9, R9, UR4, R0 ;  /* 0x0000000409097c24 */ /* 0x001fca000f8e0200 */
[----:B-1----:R-:W-:-:S13]  /*0060*/  ISETP.GE.AND P0, PT, R9, UR5, PT ;  /* 0x0000000509007c0c */ /* 0x002fda000bf06270 */
[----:B------:R-:W-:Y:S05]  /*0070*/  @P0 EXIT ;  /* 0x000000000000094d */ /* 0x000fea0003800000 */
[----:B------:R-:W0:Y:S01]  /*0080*/  LDC.64 R2, c[0x0][0x380] ;  /* 0x0000e000ff027b82 */ /* 0x000e220000000a00 */
[----:B------:R-:W1:Y:S07]  /*0090*/  LDCU.64 UR4, c[0x0][0x358] ;  /* 0x00006b00ff0477ac */ /* 0x000e6e0008000a00 */
[----:B------:R-:W2:Y:S08]  /*00a0*/  LDC.64 R4, c[0x0][0x388] ;  /* 0x0000e200ff047b82 */ /* 0x000eb00000000a00 */
[----:B------:R-:W3:Y:S01]  /*00b0*/  LDC.64 R6, c[0x0][0x390] ;  /* 0x0000e400ff067b82 */ /* 0x000ee20000000a00 */
[----:B0-----:R-:W-:-:S06]  /*00c0*/  IMAD.WIDE R2, R9, 0x4, R2 ;  /* 0x0000000409027825 */ /* 0x001fcc00078e0202 */
[----:B-1----:R-:W4:Y:S01]  /*00d0*/  LDG.E R2, desc[UR4][R2.64] ;  /* 0x0000000402027981 */ /* 0x002f22000c1e1900 */
[----:B--2---:R-:W-:-:S06]  /*00e0*/  IMAD.WIDE R4, R9, 0x4, R4 ;  /* 0x0000000409047825 */ /* 0x004fcc00078e0204 */
[----:B------:R-:W4:Y:S01]  /*00f0*/  LDG.E R5, desc[UR4][R4.64] ;  /* 0x0000000404057981 */ /* 0x000f22000c1e1900 */
[----:B---3--:R-:W-:-:S04]  /*0100*/  IMAD.WIDE R6, R9, 0x4, R6 ;  /* 0x0000000409067825 */ /* 0x008fc800078e0206 */
[----:B----4-:R-:W-:-:S05]  /*0110*/  FMUL R9, R2, R5 ;  /* 0x0000000502097220 */ /* 0x010fca0000400000 */
[----:B------:R-:W-:Y:S01]  /*0120*/  STG.E desc[UR4][R6.64], R9 ;  /* 0x0000000906007986 */ /* 0x000fe2000c101904 */
[----:B------:R-:W-:Y:S05]  /*0130*/  EXIT ;  /* 0x000000000000794d */ /* 0x000fea0003800000 */
.L_x_20:
        /* <DEDUP_REMOVED lines=12> */
.L_x_25:


//--------------------- .nv.shared.reserved.0     --------------------------
	.section	.nv.shared.reserved.0,"aw",@nobits
	.weak		__nv_reservedSMEM_offset_0_alias
	.size		__nv_reservedSMEM_offset_0_alias, 0, 64
	.other		__nv_reservedSMEM_offset_0_alias,@"STO_CUDA_RESERVED_SHARED STV_DEFAULT"
__nv_reservedSMEM_offset_0_alias:
	.zero		0
	.zero		64


//--------------------- .nv.constant0._Z14kernel_sum_xsqPfS_i --------------------------
	.section	.nv.constant0._Z14kernel_sum_xsqPfS_i,"a",@progbits
	.sectionflags	@""
	.align	4
.nv.constant0._Z14kernel_sum_xsqPfS_i:
	.zero		916


//--------------------- .nv.constant0._Z13kernel_sum_xyPfS_i --------------------------
	.section	.nv.constant0._Z13kernel_sum_xyPfS_i,"a",@progbits
	.sectionflags	@""
	.align	4
.nv.constant0._Z13kernel_sum_xyPfS_i:
	.zero		916


//--------------------- .nv.constant0._Z12kernel_sum_yPfS_i --------------------------
	.section	.nv.constant0._Z12kernel_sum_yPfS_i,"a",@progbits
	.sectionflags	@""
	.align	4
.nv.constant0._Z12kernel_sum_yPfS_i:
	.zero		916


//--------------------- .nv.constant0._Z12kernel_sum_xPfS_i --------------------------
	.section	.nv.constant0._Z12kernel_sum_xPfS_i,"a",@progbits
	.sectionflags	@""
	.align	4
.nv.constant0._Z12kernel_sum_xPfS_i:
	.zero		916


//--------------------- .nv.constant0._Z15kernel_multiplyPfS_S_i --------------------------
	.section	.nv.constant0._Z15kernel_multiplyPfS_S_i,"a",@progbits
	.sectionflags	@""
	.align	4
.nv.constant0._Z15kernel_multiplyPfS_S_i:
	.zero		924


//--------------------- SYMBOLS --------------------------

	.type		.nv.reservedSmem.offset0,@object
	.size		.nv.reservedSmem.offset0,0x4
